//
// Generated by NVIDIA NVVM Compiler
//
// Compiler Build ID: CL-36424714
// Cuda compilation tools, release 13.0, V13.0.88
// Based on NVVM 20.0.0
//

.version 9.0
.target sm_100
.address_size 64

	// .globl	_Z13vec_add_heavyPKfS0_Pfi

.visible .entry _Z13vec_add_heavyPKfS0_Pfi(
	.param .u64 .ptr .align 1 _Z13vec_add_heavyPKfS0_Pfi_param_0,
	.param .u64 .ptr .align 1 _Z13vec_add_heavyPKfS0_Pfi_param_1,
	.param .u64 .ptr .align 1 _Z13vec_add_heavyPKfS0_Pfi_param_2,
	.param .u32 _Z13vec_add_heavyPKfS0_Pfi_param_3
)
{
	.reg .pred 	%p<2>;
	.reg .b32 	%r<6>;
	.reg .b32 	%f<6>;
	.reg .b64 	%rd<11>;

	ld.param.u64 	%rd1, [_Z13vec_add_heavyPKfS0_Pfi_param_0];
	ld.param.u64 	%rd2, [_Z13vec_add_heavyPKfS0_Pfi_param_1];
	ld.param.u64 	%rd3, [_Z13vec_add_heavyPKfS0_Pfi_param_2];
	ld.param.u32 	%r2, [_Z13vec_add_heavyPKfS0_Pfi_param_3];
	mov.u32 	%r3, %ctaid.x;
	mov.u32 	%r4, %ntid.x;
	mov.u32 	%r5, %tid.x;
	mad.lo.s32 	%r1, %r3, %r4, %r5;
	setp.ge.s32 	%p1, %r1, %r2;
	@%p1 bra 	$L__BB0_2;
	cvta.to.global.u64 	%rd4, %rd1;
	cvta.to.global.u64 	%rd5, %rd2;
	cvta.to.global.u64 	%rd6, %rd3;
	mul.wide.s32 	%rd7, %r1, 4;
	add.s64 	%rd8, %rd4, %rd7;
	ld.global.f32 	%f1, [%rd8];
	add.s64 	%rd9, %rd5, %rd7;
	ld.global.f32 	%f2, [%rd9];
	add.f32 	%f3, %f1, %f2;
	fma.rn.f32 	%f4, %f3, 0f3F8CCCCD, 0fBDCCCCCD;
	mul.f32 	%f5, %f4, 0f3F666666;
	add.s64 	%rd10, %rd6, %rd7;
	st.global.f32 	[%rd10], %f5;
$L__BB0_2:
	ret;

}
	// .globl	_Z13vec_add_lightPKfS0_Pfi
.visible .entry _Z13vec_add_lightPKfS0_Pfi(
	.param .u64 .ptr .align 1 _Z13vec_add_lightPKfS0_Pfi_param_0,
	.param .u64 .ptr .align 1 _Z13vec_add_lightPKfS0_Pfi_param_1,
	.param .u64 .ptr .align 1 _Z13vec_add_lightPKfS0_Pfi_param_2,
	.param .u32 _Z13vec_add_lightPKfS0_Pfi_param_3
)
{
	.reg .pred 	%p<2>;
	.reg .b32 	%r<6>;
	.reg .b32 	%f<6>;
	.reg .b64 	%rd<11>;

	ld.param.u64 	%rd1, [_Z13vec_add_lightPKfS0_Pfi_param_0];
	ld.param.u64 	%rd2, [_Z13vec_add_lightPKfS0_Pfi_param_1];
	ld.param.u64 	%rd3, [_Z13vec_add_lightPKfS0_Pfi_param_2];
	ld.param.u32 	%r2, [_Z13vec_add_lightPKfS0_Pfi_param_3];
	mov.u32 	%r3, %ctaid.x;
	mov.u32 	%r4, %ntid.x;
	mov.u32 	%r5, %tid.x;
	mad.lo.s32 	%r1, %r3, %r4, %r5;
	setp.ge.s32 	%p1, %r1, %r2;
	@%p1 bra 	$L__BB1_2;
	cvta.to.global.u64 	%rd4, %rd1;
	cvta.to.global.u64 	%rd5, %rd2;
	cvta.to.global.u64 	%rd6, %rd3;
	mul.wide.s32 	%rd7, %r1, 4;
	add.s64 	%rd8, %rd4, %rd7;
	ld.global.f32 	%f1, [%rd8];
	add.s64 	%rd9, %rd5, %rd7;
	ld.global.f32 	%f2, [%rd9];
	add.f32 	%f3, %f1, %f2;
	fma.rn.f32 	%f4, %f3, 0f3F8CCCCD, 0fBDCCCCCD;
	mul.f32 	%f5, %f4, 0f3F666666;
	add.s64 	%rd10, %rd6, %rd7;
	st.global.f32 	[%rd10], %f5;
$L__BB1_2:
	ret;

}


// ===== COMPILED SASS (sm_100) =====

	.target	sm_100

	.elftype	@"ET_EXEC"


//--------------------- .note.nv.tkinfo           --------------------------
	.section	.note.nv.tkinfo,"",@"SHT_NOTE"
	.sectionflags	@"SHF_NOTE_NV_TKINFO"
	.tkinfo
        /*0018*/ 	.word	0x00000002
        /*0030*/ 	.string	""
        /*0030*/ 	.string	"ptxas"
        /*0030*/ 	.string	"Cuda compilation tools, release 13.0, V13.0.88"
        /*0030*/ 	.string	"Build cuda_13.0.r13.0/compiler.36424714_0"
        /*0030*/ 	.string	"-arch sm_100 -m 64 "



//--------------------- .note.nv.cuinfo           --------------------------
	.section	.note.nv.cuinfo,"",@"SHT_NOTE"
	.sectionflags	@"SHF_NOTE_NV_CUINFO"
        /*0018*/ 	.short	0x0002
        /*001a*/ 	.short	0x0064
        /*001c*/ 	.short	0x0082
	.zero		2


//--------------------- .nv.info                  --------------------------
	.section	.nv.info,"",@"SHT_CUDA_INFO"
	.align	4


	//----- nvinfo : EIATTR_REGCOUNT
	.align		4
        /*0000*/ 	.byte	0x04, 0x2f
        /*0002*/ 	.short	(.L_1 - .L_0)
	.align		4
.L_0:
        /*0004*/ 	.word	index@(_Z13vec_add_heavyPKfS0_Pfi)
        /*0008*/ 	.word	0x0000000e


	//----- nvinfo : EIATTR_FRAME_SIZE
	.align		4
.L_1:
        /*000c*/ 	.byte	0x04, 0x11
        /*000e*/ 	.short	(.L_3 - .L_2)
	.align		4
.L_2:
        /*0010*/ 	.word	index@(_Z13vec_add_heavyPKfS0_Pfi)
        /*0014*/ 	.word	0x00000000


	//----- nvinfo : EIATTR_REGCOUNT
	.align		4
.L_3:
        /*0018*/ 	.byte	0x04, 0x2f
        /*001a*/ 	.short	(.L_5 - .L_4)
	.align		4
.L_4:
        /*001c*/ 	.word	index@(_Z13vec_add_lightPKfS0_Pfi)
        /*0020*/ 	.word	0x0000000e


	//----- nvinfo : EIATTR_FRAME_SIZE
	.align		4
.L_5:
        /*0024*/ 	.byte	0x04, 0x11
        /*0026*/ 	.short	(.L_7 - .L_6)
	.align		4
.L_6:
        /*0028*/ 	.word	index@(_Z13vec_add_lightPKfS0_Pfi)
        /*002c*/ 	.word	0x00000000


	//----- nvinfo : EIATTR_MIN_STACK_SIZE
	.align		4
.L_7:
        /*0030*/ 	.byte	0x04, 0x12
        /*0032*/ 	.short	(.L_9 - .L_8)
	.align		4
.L_8:
        /*0034*/ 	.word	index@(_Z13vec_add_lightPKfS0_Pfi)
        /*0038*/ 	.word	0x00000000


	//----- nvinfo : EIATTR_MIN_STACK_SIZE
	.align		4
.L_9:
        /*003c*/ 	.byte	0x04, 0x12
        /*003e*/ 	.short	(.L_11 - .L_10)
	.align		4
.L_10:
        /*0040*/ 	.word	index@(_Z13vec_add_heavyPKfS0_Pfi)
        /*0044*/ 	.word	0x00000000
.L_11:


//--------------------- .nv.compat                --------------------------
	.section	.nv.compat,"",@"SHT_CUDA_COMPAT_INFO"
	.align	4
        /*0000*/ 	.byte	0x02, 0x09, 0x00, 0x00, 0x02, 0x02, 0x01, 0x00, 0x02, 0x05, 0x05, 0x00, 0x03, 0x07, 0x01, 0x01
        /*0010*/ 	.byte	0x02, 0x03, 0x00, 0x00, 0x02, 0x06, 0x01, 0x00, 0x04, 0x0b, 0x08, 0x00, 0x09, 0x00, 0x00, 0x00
        /*0020*/ 	.byte	0x00, 0x00, 0x00, 0x00


//--------------------- .nv.info._Z13vec_add_lightPKfS0_Pfi --------------------------
	.section	.nv.info._Z13vec_add_lightPKfS0_Pfi,"",@"SHT_CUDA_INFO"
	.sectionflags	@""
	.align	4


	//----- nvinfo : EIATTR_CUDA_API_VERSION
	.align		4
        /*0000*/ 	.byte	0x04, 0x37
        /*0002*/ 	.short	(.L_13 - .L_12)
.L_12:
        /*0004*/ 	.word	0x00000082


	//----- nvinfo : EIATTR_KPARAM_INFO
	.align		4
.L_13:
        /*0008*/ 	.byte	0x04, 0x17
        /*000a*/ 	.short	(.L_15 - .L_14)
.L_14:
        /*000c*/ 	.word	0x00000000
        /*0010*/ 	.short	0x0003
        /*0012*/ 	.short	0x0018
        /*0014*/ 	.byte	0x00, 0xf0, 0x11, 0x00


	//----- nvinfo : EIATTR_KPARAM_INFO
	.align		4
.L_15:
        /*0018*/ 	.byte	0x04, 0x17
        /*001a*/ 	.short	(.L_17 - .L_16)
.L_16:
        /*001c*/ 	.word	0x00000000
        /*0020*/ 	.short	0x0002
        /*0022*/ 	.short	0x0010
        /*0024*/ 	.byte	0x00, 0xf5, 0x21, 0x00


	//----- nvinfo : EIATTR_KPARAM_INFO
	.align		4
.L_17:
        /*0028*/ 	.byte	0x04, 0x17
        /*002a*/ 	.short	(.L_19 - .L_18)
.L_18:
        /*002c*/ 	.word	0x00000000
        /*0030*/ 	.short	0x0001
        /*0032*/ 	.short	0x0008
        /*0034*/ 	.byte	0x00, 0xf5, 0x21, 0x00


	//----- nvinfo : EIATTR_KPARAM_INFO
	.align		4
.L_19:
        /*0038*/ 	.byte	0x04, 0x17
        /*003a*/ 	.short	(.L_21 - .L_20)
.L_20:
        /*003c*/ 	.word	0x00000000
        /*0040*/ 	.short	0x0000
        /*0042*/ 	.short	0x0000
        /*0044*/ 	.byte	0x00, 0xf5, 0x21, 0x00


	//----- nvinfo : EIATTR_SPARSE_MMA_MASK
	.align		4
.L_21:
        /*0048*/ 	.byte	0x03, 0x50
        /*004a*/ 	.short	0x0000


	//----- nvinfo : EIATTR_MAXREG_COUNT
	.align		4
        /*004c*/ 	.byte	0x03, 0x1b
        /*004e*/ 	.short	0x00ff


	//----- nvinfo : EIATTR_MERCURY_ISA_VERSION
	.align		4
        /*0050*/ 	.byte	0x03, 0x5f
        /*0052*/ 	.short	0x0101


	//----- nvinfo : EIATTR_VRC_CTA_INIT_COUNT
	.align		4
        /*0054*/ 	.byte	0x02, 0x4a
	.zero		1
	.zero		1


	//----- nvinfo : EIATTR_EXIT_INSTR_OFFSETS
	.align		4
        /*0058*/ 	.byte	0x04, 0x1c
        /*005a*/ 	.short	(.L_23 - .L_22)


	//   ....[0]....
.L_22:
        /*005c*/ 	.word	0x00000070


	//   ....[1]....
        /*0060*/ 	.word	0x00000160


	//----- nvinfo : EIATTR_CBANK_PARAM_SIZE
	.align		4
.L_23:
        /*0064*/ 	.byte	0x03, 0x19
        /*0066*/ 	.short	0x001c


	//----- nvinfo : EIATTR_PARAM_CBANK
	.align		4
        /*0068*/ 	.byte	0x04, 0x0a
        /*006a*/ 	.short	(.L_25 - .L_24)
	.align		4
.L_24:
        /*006c*/ 	.word	index@(.nv.constant0._Z13vec_add_lightPKfS0_Pfi)
        /*0070*/ 	.short	0x0380
        /*0072*/ 	.short	0x001c


	//----- nvinfo : EIATTR_SW_WAR
	.align		4
.L_25:
        /*0074*/ 	.byte	0x04, 0x36
        /*0076*/ 	.short	(.L_27 - .L_26)
.L_26:
        /*0078*/ 	.word	0x00000008
.L_27:


//--------------------- .nv.info._Z13vec_add_heavyPKfS0_Pfi --------------------------
	.section	.nv.info._Z13vec_add_heavyPKfS0_Pfi,"",@"SHT_CUDA_INFO"
	.sectionflags	@""
	.align	4


	//----- nvinfo : EIATTR_CUDA_API_VERSION
	.align		4
        /*0000*/ 	.byte	0x04, 0x37
        /*0002*/ 	.short	(.L_29 - .L_28)
.L_28:
        /*0004*/ 	.word	0x00000082


	//----- nvinfo : EIATTR_KPARAM_INFO
	.align		4
.L_29:
        /*0008*/ 	.byte	0x04, 0x17
        /*000a*/ 	.short	(.L_31 - .L_30)
.L_30:
        /*000c*/ 	.word	0x00000000
        /*0010*/ 	.short	0x0003
        /*0012*/ 	.short	0x0018
        /*0014*/ 	.byte	0x00, 0xf0, 0x11, 0x00


	//----- nvinfo : EIATTR_KPARAM_INFO
	.align		4
.L_31:
        /*0018*/ 	.byte	0x04, 0x17
        /*001a*/ 	.short	(.L_33 - .L_32)
.L_32:
        /*001c*/ 	.word	0x00000000
        /*0020*/ 	.short	0x0002
        /*0022*/ 	.short	0x0010
        /*0024*/ 	.byte	0x00, 0xf5, 0x21, 0x00


	//----- nvinfo : EIATTR_KPARAM_INFO
	.align		4
.L_33:
        /*0028*/ 	.byte	0x04, 0x17
        /*002a*/ 	.short	(.L_35 - .L_34)
.L_34:
        /*002c*/ 	.word	0x00000000
        /*0030*/ 	.short	0x0001
        /*0032*/ 	.short	0x0008
        /*0034*/ 	.byte	0x00, 0xf5, 0x21, 0x00


	//----- nvinfo : EIATTR_KPARAM_INFO
	.align		4
.L_35:
        /*0038*/ 	.byte	0x04, 0x17
        /*003a*/ 	.short	(.L_37 - .L_36)
.L_36:
        /*003c*/ 	.word	0x00000000
        /*0040*/ 	.short	0x0000
        /*0042*/ 	.short	0x0000
        /*0044*/ 	.byte	0x00, 0xf5, 0x21, 0x00


	//----- nvinfo : EIATTR_SPARSE_MMA_MASK
	.align		4
.L_37:
        /*0048*/ 	.byte	0x03, 0x50
        /*004a*/ 	.short	0x0000


	//----- nvinfo : EIATTR_MAXREG_COUNT
	.align		4
        /*004c*/ 	.byte	0x03, 0x1b
        /*004e*/ 	.short	0x00ff


	//----- nvinfo : EIATTR_MERCURY_ISA_VERSION
	.align		4
        /*0050*/ 	.byte	0x03, 0x5f
        /*0052*/ 	.short	0x0101


	//----- nvinfo : EIATTR_VRC_CTA_INIT_COUNT
	.align		4
        /*0054*/ 	.byte	0x02, 0x4a
	.zero		1
	.zero		1


	//----- nvinfo : EIATTR_EXIT_INSTR_OFFSETS
	.align		4
        /*0058*/ 	.byte	0x04, 0x1c
        /*005a*/ 	.short	(.L_39 - .L_38)


	//   ....[0]....
.L_38:
        /*005c*/ 	.word	0x00000070


	//   ....[1]....
        /*0060*/ 	.word	0x00000160


	//----- nvinfo : EIATTR_CBANK_PARAM_SIZE
	.align		4
.L_39:
        /*0064*/ 	.byte	0x03, 0x19
        /*0066*/ 	.short	0x001c


	//----- nvinfo : EIATTR_PARAM_CBANK
	.align		4
        /*0068*/ 	.byte	0x04, 0x0a
        /*006a*/ 	.short	(.L_41 - .L_40)
	.align		4
.L_40:
        /*006c*/ 	.word	index@(.nv.constant0._Z13vec_add_heavyPKfS0_Pfi)
        /*0070*/ 	.short	0x0380
        /*0072*/ 	.short	0x001c


	//----- nvinfo : EIATTR_SW_WAR
	.align		4
.L_41:
        /*0074*/ 	.byte	0x04, 0x36
        /*0076*/ 	.short	(.L_43 - .L_42)
.L_42:
        /*0078*/ 	.word	0x00000008
.L_43:


//--------------------- .nv.callgraph             --------------------------
	.section	.nv.callgraph,"",@"SHT_CUDA_CALLGRAPH"
	.align	4
	.sectionentsize	8
	.align		4
        /*0000*/ 	.word	0x00000000
	.align		4
        /*0004*/ 	.word	0xffffffff
	.align		4
        /*0008*/ 	.word	0x00000000
	.align		4
        /*000c*/ 	.word	0xfffffffe
	.align		4
        /*0010*/ 	.word	0x00000000
	.align		4
        /*0014*/ 	.word	0xfffffffd
	.align		4
        /*0018*/ 	.word	0x00000000
	.align		4
        /*001c*/ 	.word	0xfffffffc


//--------------------- .text._Z13vec_add_lightPKfS0_Pfi --------------------------
	.section	.text._Z13vec_add_lightPKfS0_Pfi,"ax",@progbits
	.align	128
        .global         _Z13vec_add_lightPKfS0_Pfi
        .type           _Z13vec_add_lightPKfS0_Pfi,@function
        .size           _Z13vec_add_lightPKfS0_Pfi,(.L_x_2 - _Z13vec_add_lightPKfS0_Pfi)
        .other          _Z13vec_add_lightPKfS0_Pfi,@"STO_CUDA_ENTRY STV_DEFAULT"
_Z13vec_add_lightPKfS0_Pfi:
.text._Z13vec_add_lightPKfS0_Pfi:
[----:B------:R-:W-:Y:S01]  /*0000*/  LDC R1, c[0x0][0x37c] ;  /* 0x0000df00ff017b82 */ /* 0x000fe20000000800 */
[----:B------:R-:W0:Y:S07]  /*0010*/  S2R R0, SR_TID.X ;  /* 0x0000000000007919 */ /* 0x000e2e0000002100 */
[----:B------:R-:W0:Y:S01]  /*0020*/  S2UR UR4, SR_CTAID.X ;  /* 0x00000000000479c3 */ /* 0x000e220000002500 */
[----:B------:R-:W1:Y:S07]  /*0030*/  LDCU UR5, c[0x0][0x398] ;  /* 0x00007300ff0577ac */ /* 0x000e6e0008000800 */
[----:B------:R-:W0:Y:S02]  /*0040*/  LDC R9, c[0x0][0x360] ;  /* 0x0000d800ff097b82 */ /* 0x000e240000000800 */
[----:B0-----:R-:W-:-:S05]  /*0050*/  IMAD R9, R9, UR4, R0 ;  /* 0x0000000409097c24 */ /* 0x001fca000f8e0200 */
[----:B-1----:R-:W-:-:S13]  /*0060*/  ISETP.GE.AND P0, PT, R9, UR5, PT ;  /* 0x0000000509007c0c */ /* 0x002fda000bf06270 */
[----:B------:R-:W-:Y:S05]  /*0070*/  @P0 EXIT ;  /* 0x000000000000094d */ /* 0x000fea0003800000 */
[----:B------:R-:W0:Y:S01]  /*0080*/  LDC.64 R2, c[0x0][0x380] ;  /* 0x0000e000ff027b82 */ /* 0x000e220000000a00 */
[----:B------:R-:W1:Y:S07]  /*0090*/  LDCU.64 UR4, c[0x0][0x358] ;  /* 0x00006b00ff0477ac */ /* 0x000e6e0008000a00 */
[----:B------:R-:W2:Y:S08]  /*00a0*/  LDC.64 R4, c[0x0][0x388] ;  /* 0x0000e200ff047b82 */ /* 0x000eb00000000a00 */
[----:B------:R-:W3:Y:S01]  /*00b0*/  LDC.64 R6, c[0x0][0x390] ;  /* 0x0000e400ff067b82 */ /* 0x000ee20000000a00 */
[----:B0-----:R-:W-:-:S06]  /*00c0*/  IMAD.WIDE R2, R9, 0x4, R2 ;  /* 0x0000000409027825 */ /* 0x001fcc00078e0202 */
[----:B-1----:R-:W4:Y:S01]  /*00d0*/  LDG.E R2, desc[UR4][R2.64] ;  /* 0x0000000402027981 */ /* 0x002f22000c1e1900 */
[----:B--2---:R-:W-:-:S06]  /*00e0*/  IMAD.WIDE R4, R9, 0x4, R4 ;  /* 0x0000000409047825 */ /* 0x004fcc00078e0204 */
[----:B------:R-:W4:Y:S01]  /*00f0*/  LDG.E R5, desc[UR4][R4.64] ;  /* 0x0000000404057981 */ /* 0x000f22000c1e1900 */
[----:B------:R-:W-:Y:S02]  /*0100*/  HFMA2 R11, -RZ, RZ, 1.88671875, -19.203125 ;  /* 0x3f8ccccdff0b7431 */ /* 0x000fe400000001ff */
[----:B---3--:R-:W-:-:S04]  /*0110*/  IMAD.WIDE R6, R9, 0x4, R6 ;  /* 0x0000000409067825 */ /* 0x008fc800078e0206 */
[----:B----4-:R-:W-:-:S04]  /*0120*/  FADD R0, R2, R5 ;  /* 0x0000000502007221 */ /* 0x010fc80000000000 */
[----:B------:R-:W-:-:S04]  /*0130*/  FFMA R0, R0, R11, -0.10000000149011611938 ;  /* 0xbdcccccd00007423 */ /* 0x000fc8000000000b */
[----:B------:R-:W-:-:S05]  /*0140*/  FMUL R9, R0, 0.89999997615814208984 ;  /* 0x3f66666600097820 */ /* 0x000fca0000400000 */
[----:B------:R-:W-:Y:S01]  /*0150*/  STG.E desc[UR4][R6.64], R9 ;  /* 0x0000000906007986 */ /* 0x000fe2000c101904 */
[----:B------:R-:W-:Y:S05]  /*0160*/  EXIT ;  /* 0x000000000000794d */ /* 0x000fea0003800000 */
.L_x_0:
[----:B------:R-:W-:-:S00]  /*0170*/  BRA `(.L_x_0) ;  /* 0xfffffffc00fc7947 */ /* 0x000fc0000383ffff */
[----:B------:R-:W-:-:S00]  /*0180*/  NOP ;  /* 0x0000000000007918 */ /* 0x000fc00000000000 */
[----:B------:R-:W-:-:S00]  /*0190*/  NOP ;  /* 0x0000000000007918 */ /* 0x000fc00000000000 */
[----:B------:R-:W-:-:S00]  /*01a0*/  NOP ;  /* 0x0000000000007918 */ /* 0x000fc00000000000 */
[----:B------:R-:W-:-:S00]  /*01b0*/  NOP ;  /* 0x0000000000007918 */ /* 0x000fc00000000000 */
[----:B------:R-:W-:-:S00]  /*01c0*/  NOP ;  /* 0x0000000000007918 */ /* 0x000fc00000000000 */
[----:B------:R-:W-:-:S00]  /*01d0*/  NOP ;  /* 0x0000000000007918 */ /* 0x000fc00000000000 */
[----:B------:R-:W-:-:S00]  /*01e0*/  NOP ;  /* 0x0000000000007918 */ /* 0x000fc00000000000 */
[----:B------:R-:W-:-:S00]  /*01f0*/  NOP ;  /* 0x0000000000007918 */ /* 0x000fc00000000000 */
.L_x_2:


//--------------------- .text._Z13vec_add_heavyPKfS0_Pfi --------------------------
	.section	.text._Z13vec_add_heavyPKfS0_Pfi,"ax",@progbits
	.align	128
        .global         _Z13vec_add_heavyPKfS0_Pfi
        .type           _Z13vec_add_heavyPKfS0_Pfi,@function
        .size           _Z13vec_add_heavyPKfS0_Pfi,(.L_x_3 - _Z13vec_add_heavyPKfS0_Pfi)
        .other          _Z13vec_add_heavyPKfS0_Pfi,@"STO_CUDA_ENTRY STV_DEFAULT"
_Z13vec_add_heavyPKfS0_Pfi:
.text._Z13vec_add_heavyPKfS0_Pfi:
        /* <DEDUP_REMOVED lines=23> */
.L_x_1:
        /* <DEDUP_REMOVED lines=9> */
.L_x_3:


//--------------------- .nv.shared.reserved.0     --------------------------
	.section	.nv.shared.reserved.0,"aw",@nobits
	.weak		__nv_reservedSMEM_offset_0_alias
	.size		__nv_reservedSMEM_offset_0_alias, 0, 64
	.other		__nv_reservedSMEM_offset_0_alias,@"STO_CUDA_RESERVED_SHARED STV_DEFAULT"
__nv_reservedSMEM_offset_0_alias:
	.zero		0
	.zero		64


//--------------------- .nv.constant0._Z13vec_add_lightPKfS0_Pfi --------------------------
	.section	.nv.constant0._Z13vec_add_lightPKfS0_Pfi,"a",@progbits
	.sectionflags	@""
	.align	4
.nv.constant0._Z13vec_add_lightPKfS0_Pfi:
	.zero		924


//--------------------- .nv.constant0._Z13vec_add_heavyPKfS0_Pfi --------------------------
	.section	.nv.constant0._Z13vec_add_heavyPKfS0_Pfi,"a",@progbits
	.sectionflags	@""
	.align	4
.nv.constant0._Z13vec_add_heavyPKfS0_Pfi:
	.zero		924


//--------------------- SYMBOLS --------------------------

	.type		.nv.reservedSmem.offset0,@object
	.size		.nv.reservedSmem.offset0,0x4
